	.headerflags	@"EF_CUDA_TEXMODE_UNIFIED EF_CUDA_64BIT_ADDRESS EF_CUDA_ACCELERATORS EF_CUDA_SM90 EF_CUDA_VIRTUAL_SM(EF_CUDA_SM90)"
	.elftype	@"ET_EXEC"


//--------------------- .nv.info                  --------------------------
	.section	.nv.info,"",@"SHT_CUDA_INFO"
	.align	4


	//----- nvinfo : EIATTR_REGCOUNT
	.align		4
        /*0000*/ 	.byte	0x04, 0x2f
        /*0002*/ 	.short	(.L_3 - .L_2)
	.align		4
.L_2:
        /*0004*/ 	.word	index@(triton_poi_fused_cat_relu_threshold_backward_1)
        /*0008*/ 	.word	0x00000020


	//----- nvinfo : EIATTR_MIN_STACK_SIZE
	.align		4
.L_3:
        /*000c*/ 	.byte	0x04, 0x12
        /*000e*/ 	.short	(.L_5 - .L_4)
	.align		4
.L_4:
        /*0010*/ 	.word	index@(triton_poi_fused_cat_relu_threshold_backward_1)
        /*0014*/ 	.word	0x00000000


	//----- nvinfo : EIATTR_FRAME_SIZE
	.align		4
.L_5:
        /*0018*/ 	.byte	0x04, 0x11
        /*001a*/ 	.short	(.L_7 - .L_6)
	.align		4
.L_6:
        /*001c*/ 	.word	index@(triton_poi_fused_cat_relu_threshold_backward_1)
        /*0020*/ 	.word	0x00000000


	//----- nvinfo : EIATTR_MIN_STACK_SIZE
	.align		4
.L_7:
        /*0024*/ 	.byte	0x04, 0x12
        /*0026*/ 	.short	(.L_9 - .L_8)
	.align		4
.L_8:
        /*0028*/ 	.word	index@(triton_poi_fused_cat_relu_threshold_backward_1)
        /*002c*/ 	.word	0x00000000
.L_9:


//--------------------- .nv.info.triton_poi_fused_cat_relu_threshold_backward_1 --------------------------
	.section	.nv.info.triton_poi_fused_cat_relu_threshold_backward_1,"",@"SHT_CUDA_INFO"
	.sectionflags	@""
	.align	4


	//----- nvinfo : EIATTR_CUDA_API_VERSION
	.align		4
        /*0000*/ 	.byte	0x04, 0x37
        /*0002*/ 	.short	(.L_11 - .L_10)
.L_10:
        /*0004*/ 	.word	0x0000007c


	//----- nvinfo : EIATTR_KPARAM_INFO
	.align		4
.L_11:
        /*0008*/ 	.byte	0x04, 0x17
        /*000a*/ 	.short	(.L_13 - .L_12)
.L_12:
        /*000c*/ 	.word	0x00000000
        /*0010*/ 	.short	0x0011
        /*0012*/ 	.short	0x0088
        /*0014*/ 	.byte	0x00, 0xf0, 0x11, 0x00


	//----- nvinfo : EIATTR_KPARAM_INFO
	.align		4
.L_13:
        /*0018*/ 	.byte	0x04, 0x17
        /*001a*/ 	.short	(.L_15 - .L_14)
.L_14:
        /*001c*/ 	.word	0x00000000
        /*0020*/ 	.short	0x0010
        /*0022*/ 	.short	0x0080
        /*0024*/ 	.byte	0x00, 0xf4, 0x21, 0x00


	//----- nvinfo : EIATTR_KPARAM_INFO
	.align		4
.L_15:
        /*0028*/ 	.byte	0x04, 0x17
        /*002a*/ 	.short	(.L_17 - .L_16)
.L_16:
        /*002c*/ 	.word	0x00000000
        /*0030*/ 	.short	0x000f
        /*0032*/ 	.short	0x0078
        /*0034*/ 	.byte	0x00, 0xf4, 0x21, 0x00


	//----- nvinfo : EIATTR_KPARAM_INFO
	.align		4
.L_17:
        /*0038*/ 	.byte	0x04, 0x17
        /*003a*/ 	.short	(.L_19 - .L_18)
.L_18:
        /*003c*/ 	.word	0x00000000
        /*0040*/ 	.short	0x000e
        /*0042*/ 	.short	0x0070
        /*0044*/ 	.byte	0x00, 0xf4, 0x21, 0x00


	//----- nvinfo : EIATTR_KPARAM_INFO
	.align		4
.L_19:
        /*0048*/ 	.byte	0x04, 0x17
        /*004a*/ 	.short	(.L_21 - .L_20)
.L_20:
        /*004c*/ 	.word	0x00000000
        /*0050*/ 	.short	0x000d
        /*0052*/ 	.short	0x0068
        /*0054*/ 	.byte	0x00, 0xf4, 0x21, 0x00


	//----- nvinfo : EIATTR_KPARAM_INFO
	.align		4
.L_21:
        /*0058*/ 	.byte	0x04, 0x17
        /*005a*/ 	.short	(.L_23 - .L_22)
.L_22:
        /*005c*/ 	.word	0x00000000
        /*0060*/ 	.short	0x000c
        /*0062*/ 	.short	0x0060
        /*0064*/ 	.byte	0x00, 0xf4, 0x21, 0x00


	//----- nvinfo : EIATTR_KPARAM_INFO
	.align		4
.L_23:
        /*0068*/ 	.byte	0x04, 0x17
        /*006a*/ 	.short	(.L_25 - .L_24)
.L_24:
        /*006c*/ 	.word	0x00000000
        /*0070*/ 	.short	0x000b
        /*0072*/ 	.short	0x0058
        /*0074*/ 	.byte	0x00, 0xf4, 0x21, 0x00


	//----- nvinfo : EIATTR_KPARAM_INFO
	.align		4
.L_25:
        /*0078*/ 	.byte	0x04, 0x17
        /*007a*/ 	.short	(.L_27 - .L_26)
.L_26:
        /*007c*/ 	.word	0x00000000
        /*0080*/ 	.short	0x000a
        /*0082*/ 	.short	0x0050
        /*0084*/ 	.byte	0x00, 0xf4, 0x21, 0x00


	//----- nvinfo : EIATTR_KPARAM_INFO
	.align		4
.L_27:
        /*0088*/ 	.byte	0x04, 0x17
        /*008a*/ 	.short	(.L_29 - .L_28)
.L_28:
        /*008c*/ 	.word	0x00000000
        /*0090*/ 	.short	0x0009
        /*0092*/ 	.short	0x0048
        /*0094*/ 	.byte	0x00, 0xf4, 0x21, 0x00


	//----- nvinfo : EIATTR_KPARAM_INFO
	.align		4
.L_29:
        /*0098*/ 	.byte	0x04, 0x17
        /*009a*/ 	.short	(.L_31 - .L_30)
.L_30:
        /*009c*/ 	.word	0x00000000
        /*00a0*/ 	.short	0x0008
        /*00a2*/ 	.short	0x0040
        /*00a4*/ 	.byte	0x00, 0xf4, 0x21, 0x00


	//----- nvinfo : EIATTR_KPARAM_INFO
	.align		4
.L_31:
        /*00a8*/ 	.byte	0x04, 0x17
        /*00aa*/ 	.short	(.L_33 - .L_32)
.L_32:
        /*00ac*/ 	.word	0x00000000
        /*00b0*/ 	.short	0x0007
        /*00b2*/ 	.short	0x0038
        /*00b4*/ 	.byte	0x00, 0xf4, 0x21, 0x00


	//----- nvinfo : EIATTR_KPARAM_INFO
	.align		4
.L_33:
        /*00b8*/ 	.byte	0x04, 0x17
        /*00ba*/ 	.short	(.L_35 - .L_34)
.L_34:
        /*00bc*/ 	.word	0x00000000
        /*00c0*/ 	.short	0x0006
        /*00c2*/ 	.short	0x0030
        /*00c4*/ 	.byte	0x00, 0xf4, 0x21, 0x00


	//----- nvinfo : EIATTR_KPARAM_INFO
	.align		4
.L_35:
        /*00c8*/ 	.byte	0x04, 0x17
        /*00ca*/ 	.short	(.L_37 - .L_36)
.L_36:
        /*00cc*/ 	.word	0x00000000
        /*00d0*/ 	.short	0x0005
        /*00d2*/ 	.short	0x0028
        /*00d4*/ 	.byte	0x00, 0xf4, 0x21, 0x00


	//----- nvinfo : EIATTR_KPARAM_INFO
	.align		4
.L_37:
        /*00d8*/ 	.byte	0x04, 0x17
        /*00da*/ 	.short	(.L_39 - .L_38)
.L_38:
        /*00dc*/ 	.word	0x00000000
        /*00e0*/ 	.short	0x0004
        /*00e2*/ 	.short	0x0020
        /*00e4*/ 	.byte	0x00, 0xf4, 0x21, 0x00


	//----- nvinfo : EIATTR_KPARAM_INFO
	.align		4
.L_39:
        /*00e8*/ 	.byte	0x04, 0x17
        /*00ea*/ 	.short	(.L_41 - .L_40)
.L_40:
        /*00ec*/ 	.word	0x00000000
        /*00f0*/ 	.short	0x0003
        /*00f2*/ 	.short	0x0018
        /*00f4*/ 	.byte	0x00, 0xf4, 0x21, 0x00


	//----- nvinfo : EIATTR_KPARAM_INFO
	.align		4
.L_41:
        /*00f8*/ 	.byte	0x04, 0x17
        /*00fa*/ 	.short	(.L_43 - .L_42)
.L_42:
        /*00fc*/ 	.word	0x00000000
        /*0100*/ 	.short	0x0002
        /*0102*/ 	.short	0x0010
        /*0104*/ 	.byte	0x00, 0xf4, 0x21, 0x00


	//----- nvinfo : EIATTR_KPARAM_INFO
	.align		4
.L_43:
        /*0108*/ 	.byte	0x04, 0x17
        /*010a*/ 	.short	(.L_45 - .L_44)
.L_44:
        /*010c*/ 	.word	0x00000000
        /*0110*/ 	.short	0x0001
        /*0112*/ 	.short	0x0008
        /*0114*/ 	.byte	0x00, 0xf4, 0x21, 0x00


	//----- nvinfo : EIATTR_KPARAM_INFO
	.align		4
.L_45:
        /*0118*/ 	.byte	0x04, 0x17
        /*011a*/ 	.short	(.L_47 - .L_46)
.L_46:
        /*011c*/ 	.word	0x00000000
        /*0120*/ 	.short	0x0000
        /*0122*/ 	.short	0x0000
        /*0124*/ 	.byte	0x00, 0xf4, 0x21, 0x00


	//----- nvinfo : EIATTR_SPARSE_MMA_MASK
	.align		4
.L_47:
        /*0128*/ 	.byte	0x03, 0x50
        /*012a*/ 	.short	0x0000


	//----- nvinfo : EIATTR_MAXREG_COUNT
	.align		4
        /*012c*/ 	.byte	0x03, 0x1b
        /*012e*/ 	.short	0x00ff


	//----- nvinfo : EIATTR_EXIT_INSTR_OFFSETS
	.align		4
        /*0130*/ 	.byte	0x04, 0x1c
        /*0132*/ 	.short	(.L_49 - .L_48)


	//   ....[0]....
.L_48:
        /*0134*/ 	.word	0x00000800


	//   ....[1]....
        /*0138*/ 	.word	0x00000820


	//----- nvinfo : EIATTR_REQNTID
	.align		4
.L_49:
        /*013c*/ 	.byte	0x04, 0x10
        /*013e*/ 	.short	(.L_51 - .L_50)
.L_50:
        /*0140*/ 	.word	0x00000080
        /*0144*/ 	.word	0x00000001
        /*0148*/ 	.word	0x00000001


	//----- nvinfo : EIATTR_CBANK_PARAM_SIZE
	.align		4
.L_51:
        /*014c*/ 	.byte	0x03, 0x19
        /*014e*/ 	.short	0x008c


	//----- nvinfo : EIATTR_PARAM_CBANK
	.align		4
        /*0150*/ 	.byte	0x04, 0x0a
        /*0152*/ 	.short	(.L_53 - .L_52)
	.align		4
.L_52:
        /*0154*/ 	.word	index@(.nv.constant0.triton_poi_fused_cat_relu_threshold_backward_1)
        /*0158*/ 	.short	0x0210
        /*015a*/ 	.short	0x008c


	//----- nvinfo : EIATTR_SW_WAR
	.align		4
.L_53:
        /*015c*/ 	.byte	0x04, 0x36
        /*015e*/ 	.short	(.L_55 - .L_54)
.L_54:
        /*0160*/ 	.word	0x00000008
.L_55:


//--------------------- .nv.callgraph             --------------------------
	.section	.nv.callgraph,"",@"SHT_CUDA_CALLGRAPH"
	.align	4
	.sectionentsize	8
	.align		4
        /*0000*/ 	.word	0x00000000
	.align		4
        /*0004*/ 	.word	0xffffffff
	.align		4
        /*0008*/ 	.word	0x00000000
	.align		4
        /*000c*/ 	.word	0xfffffffe
	.align		4
        /*0010*/ 	.word	0x00000000
	.align		4
        /*0014*/ 	.word	0xfffffffd
	.align		4
        /*0018*/ 	.word	0x00000000
	.align		4
        /*001c*/ 	.word	0xfffffffc


//--------------------- .nv.constant4             --------------------------
	.section	.nv.constant4,"a",@progbits
	.align	8
	.align		8
.nv.constant4:
        /*0000*/ 	.dword	_$_str
	.align		8
        /*0008*/ 	.dword	_$_str_$_2


//--------------------- .text.triton_poi_fused_cat_relu_threshold_backward_1 --------------------------
	.section	.text.triton_poi_fused_cat_relu_threshold_backward_1,"ax",@progbits
	.align	128
        .global         triton_poi_fused_cat_relu_threshold_backward_1
        .type           triton_poi_fused_cat_relu_threshold_backward_1,@function
        .size           triton_poi_fused_cat_relu_threshold_backward_1,(.L_x_1 - triton_poi_fused_cat_relu_threshold_backward_1)
        .other          triton_poi_fused_cat_relu_threshold_backward_1,@"STO_CUDA_ENTRY STV_DEFAULT"
triton_poi_fused_cat_relu_threshold_backward_1:
.text.triton_poi_fused_cat_relu_threshold_backward_1:
[----:B------:R-:W0:Y:S01]  /*0000*/  LDC R1, c[0x0][0x28] ;  /* 0x00000a00ff017b82 */ /* 0x000e220000000800 */
[----:B------:R-:W1:Y:S07]  /*0010*/  S2R R20, SR_TID.X ;  /* 0x0000000000147919 */ /* 0x000e6e0000002100 */
[----:B------:R-:W2:Y:S01]  /*0020*/  LDC.64 R8, c[0x0][0x250] ;  /* 0x00009400ff087b82 */ /* 0x000ea20000000a00 */
[----:B------:R-:W-:Y:S01]  /*0030*/  ULDC.64 UR4, c[0x0][0x208] ;  /* 0x0000820000047ab9 */ /* 0x000fe20000000a00 */
[----:B------:R-:W3:Y:S06]  /*0040*/  S2R R3, SR_CTAID.X ;  /* 0x0000000000037919 */ /* 0x000eec0000002500 */
[----:B------:R-:W4:Y:S08]  /*0050*/  LDC.64 R6, c[0x0][0x278] ;  /* 0x00009e00ff067b82 */ /* 0x000f300000000a00 */
[----:B------:R-:W5:Y:S01]  /*0060*/  LDC.64 R4, c[0x0][0x240] ;  /* 0x00009000ff047b82 */ /* 0x000f620000000a00 */
[----:B------:R-:W-:Y:S01]  /*0070*/  HFMA2.MMA R26, -RZ, RZ, 0, 0 ;  /* 0x00000000ff1a7435 */ /* 0x000fe200000001ff */
[----:B------:R-:W-:Y:S01]  /*0080*/  CS2R R24, SRZ ;  /* 0x0000000000187805 */ /* 0x000fe2000001ff00 */
[----:B------:R-:W-:Y:S01]  /*0090*/  ULDC.64 UR6, c[0x0][0x290] ;  /* 0x0000a40000067ab9 */ /* 0x000fe20000000a00 */
[----:B--2---:R2:W5:Y:S01]  /*00a0*/  LDG.E R23, desc[UR4][R8.64] ;  /* 0x0000000408177981 */ /* 0x004562000c1e1900 */
[----:B-1----:R-:W-:-:S03]  /*00b0*/  LOP3.LUT R20, R20, 0x7f, RZ, 0xc0, !PT ;  /* 0x0000007f14147812 */ /* 0x002fc600078ec0ff */
[----:B----4-:R1:W4:Y:S01]  /*00c0*/  LDG.E R21, desc[UR4][R6.64] ;  /* 0x0000000406157981 */ /* 0x010322000c1e1900 */
[----:B--2---:R-:W2:Y:S01]  /*00d0*/  LDC.64 R8, c[0x0][0x268] ;  /* 0x00009a00ff087b82 */ /* 0x004ea20000000a00 */
[----:B---3--:R-:W-:-:S05]  /*00e0*/  IMAD R20, R3, 0x80, R20 ;  /* 0x0000008003147824 */ /* 0x008fca00078e0214 */
[----:B------:R-:W-:Y:S02]  /*00f0*/  SHF.R.S32.HI R11, RZ, 0x1f, R20 ;  /* 0x0000001fff0b7819 */ /* 0x000fe40000011414 */
[----:B------:R-:W3:Y:S02]  /*0100*/  LDC.64 R2, c[0x0][0x228] ;  /* 0x00008a00ff027b82 */ /* 0x000ee40000000a00 */
[----:B------:R-:W-:-:S04]  /*0110*/  LEA.HI R0, R11, R20, RZ, 0x4 ;  /* 0x000000140b007211 */ /* 0x000fc800078f20ff */
[----:B------:R-:W-:-:S04]  /*0120*/  SHF.R.S32.HI R27, RZ, 0x4, R0 ;  /* 0x00000004ff1b7819 */ /* 0x000fc80000011400 */
[----:B------:R-:W-:-:S04]  /*0130*/  LEA.HI R10, R27, R27, RZ, 0x2 ;  /* 0x0000001b1b0a7211 */ /* 0x000fc800078f10ff */
[----:B------:R-:W-:Y:S02]  /*0140*/  LOP3.LUT R10, R10, 0xfffffffc, RZ, 0xc0, !PT ;  /* 0xfffffffc0a0a7812 */ /* 0x000fe400078ec0ff */
[----:B------:R-:W-:-:S03]  /*0150*/  LEA.HI R12, R11, R20, RZ, 0x6 ;  /* 0x000000140b0c7211 */ /* 0x000fc600078f30ff */
[----:B------:R-:W-:Y:S01]  /*0160*/  IMAD.IADD R27, R27, 0x1, -R10 ;  /* 0x000000011b1b7824 */ /* 0x000fe200078e0a0a */
[----:B------:R-:W-:Y:S02]  /*0170*/  LOP3.LUT R11, R0, 0xfffffff0, RZ, 0xc0, !PT ;  /* 0xfffffff0000b7812 */ /* 0x000fe400078ec0ff */
[----:B------:R-:W-:Y:S02]  /*0180*/  SHF.R.S32.HI R0, RZ, 0x6, R12 ;  /* 0x00000006ff007819 */ /* 0x000fe4000001140c */
[C---:B------:R-:W-:Y:S01]  /*0190*/  ISETP.GE.AND P0, PT, R27.reuse, 0x2, PT ;  /* 0x000000021b00780c */ /* 0x040fe20003f06270 */
[C---:B------:R-:W-:Y:S01]  /*01a0*/  IMAD.IADD R11, R20.reuse, 0x1, -R11 ;  /* 0x00000001140b7824 */ /* 0x040fe200078e0a0b */
[----:B------:R-:W-:Y:S02]  /*01b0*/  ISETP.NE.AND P3, PT, R27, 0x2, PT ;  /* 0x000000021b00780c */ /* 0x000fe40003f65270 */
[----:B------:R-:W-:Y:S01]  /*01c0*/  ISETP.LT.AND P1, PT, R20, 0x100, !P0 ;  /* 0x000001001400780c */ /* 0x000fe20004721270 */
[----:B------:R-:W-:Y:S01]  /*01d0*/  IMAD R13, R0, 0x10, R11 ;  /* 0x00000010000d7824 */ /* 0x000fe200078e020b */
[----:B------:R-:W-:-:S03]  /*01e0*/  ISETP.LT.AND P6, PT, R20, 0x100, !P3 ;  /* 0x000001001400780c */ /* 0x000fc60005fc1270 */
[----:B-----5:R-:W-:-:S04]  /*01f0*/  IMAD.WIDE R10, R13, 0x4, R4 ;  /* 0x000000040d0a7825 */ /* 0x020fc800078e0204 */
[C---:B---3--:R-:W-:Y:S01]  /*0200*/  IMAD.WIDE R4, R27.reuse, 0x4, R2 ;  /* 0x000000041b047825 */ /* 0x048fe200078e0202 */
[----:B------:R-:W-:Y:S01]  /*0210*/  ISETP.GT.AND P2, PT, R27, 0x2, PT ;  /* 0x000000021b00780c */ /* 0x000fe20003f44270 */
[----:B------:R-:W3:Y:S03]  /*0220*/  LDC.64 R2, c[0x0][0x218] ;  /* 0x00008600ff027b82 */ /* 0x000ee60000000a00 */
[----:B------:R5:W4:Y:S04]  /*0230*/  @P1 LDG.E.EL R26, desc[UR4][R4.64] ;  /* 0x00000004041a1981 */ /* 0x000b28000c2e1900 */
[----:B------:R-:W4:Y:S01]  /*0240*/  @P6 LDG.E.EL R25, desc[UR4][R10.64] ;  /* 0x000000040a196981 */ /* 0x000f22000c2e1900 */
[----:B------:R-:W-:Y:S01]  /*0250*/  ISETP.LT.AND P5, PT, R20, 0x100, P2 ;  /* 0x000001001400780c */ /* 0x000fe200017a1270 */
[----:B--2---:R-:W-:Y:S01]  /*0260*/  IMAD.WIDE R8, R13, 0x4, R8 ;  /* 0x000000040d087825 */ /* 0x004fe200078e0208 */
[----:B-1----:R-:W-:Y:S01]  /*0270*/  LOP3.LUT R7, R12, 0xffffffc0, RZ, 0xc0, !PT ;  /* 0xffffffc00c077812 */ /* 0x002fe200078ec0ff */
[----:B------:R-:W1:Y:S04]  /*0280*/  LDC.64 R28, c[0x0][0x248] ;  /* 0x00009200ff1c7b82 */ /* 0x000e680000000a00 */
[----:B------:R-:W-:-:S04]  /*0290*/  IMAD.IADD R7, R20, 0x1, -R7 ;  /* 0x0000000114077824 */ /* 0x000fc800078e0a07 */
[----:B------:R-:W2:Y:S02]  /*02a0*/  LDC.64 R18, c[0x0][0x270] ;  /* 0x00009c00ff127b82 */ /* 0x000ea40000000a00 */
[----:B------:R1:W4:Y:S01]  /*02b0*/  @P5 LDG.E.EL R24, desc[UR4][R8.64] ;  /* 0x0000000408185981 */ /* 0x000322000c2e1900 */
[----:B------:R-:W-:-:S05]  /*02c0*/  IMAD R7, R0, 0x20, R7 ;  /* 0x0000002000077824 */ /* 0x000fca00078e0207 */
[----:B------:R-:W5:Y:S01]  /*02d0*/  LDC.64 R12, c[0x0][0x220] ;  /* 0x00008800ff0c7b82 */ /* 0x000f620000000a00 */
[----:B---3--:R-:W-:-:S07]  /*02e0*/  IMAD.WIDE R2, R7, 0x4, R2 ;  /* 0x0000000407027825 */ /* 0x008fce00078e0202 */
[----:B------:R-:W3:Y:S01]  /*02f0*/  LDC.64 R14, c[0x0][0x258] ;  /* 0x00009600ff0e7b82 */ /* 0x000ee20000000a00 */
[----:B-1----:R1:W4:Y:S07]  /*0300*/  LDG.E R22, desc[UR4][R28.64] ;  /* 0x000000041c167981 */ /* 0x00232e000c1e1900 */
[----:B------:R-:W5:Y:S01]  /*0310*/  LDC.64 R16, c[0x0][0x260] ;  /* 0x00009800ff107b82 */ /* 0x000f620000000a00 */
[----:B--2---:R-:W2:Y:S07]  /*0320*/  LDG.E R18, desc[UR4][R18.64] ;  /* 0x0000000412127981 */ /* 0x004eae000c1e1900 */
[----:B0----5:R-:W0:Y:S08]  /*0330*/  LDC.64 R4, c[0x0][0x230] ;  /* 0x00008c00ff047b82 */ /* 0x021e300000000a00 */
[----:B------:R-:W5:Y:S01]  /*0340*/  LDC.64 R6, c[0x0][0x238] ;  /* 0x00008e00ff067b82 */ /* 0x000f620000000a00 */
[----:B------:R-:W-:-:S07]  /*0350*/  HFMA2.MMA R0, -RZ, RZ, 0, 0 ;  /* 0x00000000ff007435 */ /* 0x000fce00000001ff */
[----:B------:R-:W5:Y:S08]  /*0360*/  LDC.64 R8, c[0x0][0x280] ;  /* 0x0000a000ff087b82 */ /* 0x000f700000000a00 */
[----:B------:R-:W5:Y:S01]  /*0370*/  LDC.64 R10, c[0x0][0x288] ;  /* 0x0000a200ff0a7b82 */ /* 0x000f620000000a00 */
[----:B-1----:R-:W-:Y:S01]  /*0380*/  IMAD.MOV.U32 R28, RZ, RZ, RZ ;  /* 0x000000ffff1c7224 */ /* 0x002fe200078e00ff */
[----:B------:R-:W2:Y:S01]  /*0390*/  @P1 LDG.E R0, desc[UR4][R2.64] ;  /* 0x0000000402001981 */ /* 0x000ea2000c1e1900 */
[----:B------:R-:W-:-:S03]  /*03a0*/  IMAD.WIDE R12, R27, 0x4, R12 ;  /* 0x000000041b0c7825 */ /* 0x000fc600078e020c */
[----:B---3--:R1:W3:Y:S01]  /*03b0*/  LDG.E R14, desc[UR4][R14.64] ;  /* 0x000000040e0e7981 */ /* 0x0082e2000c1e1900 */
[----:B0-----:R-:W-:-:S03]  /*03c0*/  IMAD.WIDE R4, R27, 0x4, R4 ;  /* 0x000000041b047825 */ /* 0x001fc600078e0204 */
[----:B------:R-:W3:Y:S01]  /*03d0*/  @P1 LDG.E.EL R28, desc[UR4][R12.64] ;  /* 0x000000040c1c1981 */ /* 0x000ee2000c2e1900 */
[----:B-----5:R-:W-:-:S03]  /*03e0*/  IMAD.WIDE R6, R27, 0x4, R6 ;  /* 0x000000041b067825 */ /* 0x020fc600078e0206 */
[----:B------:R0:W5:Y:S01]  /*03f0*/  LDG.E R17, desc[UR4][R16.64] ;  /* 0x0000000410117981 */ /* 0x000162000c1e1900 */
[----:B-1----:R-:W-:-:S03]  /*0400*/  IMAD.MOV.U32 R15, RZ, RZ, RZ ;  /* 0x000000ffff0f7224 */ /* 0x002fc600078e00ff */
[----:B------:R-:W5:Y:S04]  /*0410*/  LDG.E R8, desc[UR4][R8.64] ;  /* 0x0000000408087981 */ /* 0x000f68000c1e1900 */
[----:B------:R1:W5:Y:S01]  /*0420*/  @P1 LDG.E.EL R15, desc[UR4][R4.64] ;  /* 0x00000004040f1981 */ /* 0x000362000c2e1900 */
[----:B0-----:R-:W-:-:S03]  /*0430*/  MOV R16, RZ ;  /* 0x000000ff00107202 */ /* 0x001fc60000000f00 */
[----:B------:R-:W5:Y:S04]  /*0440*/  LDG.E R11, desc[UR4][R10.64] ;  /* 0x000000040a0b7981 */ /* 0x000f68000c1e1900 */
[----:B------:R0:W5:Y:S01]  /*0450*/  @P1 LDG.E.EL R16, desc[UR4][R6.64] ;  /* 0x0000000406101981 */ /* 0x000162000c2e1900 */
[----:B------:R-:W-:Y:S02]  /*0460*/  IMAD.MOV.U32 R2, RZ, RZ, 0x3e800000 ;  /* 0x3e800000ff027424 */ /* 0x000fe400078e00ff */
[----:B------:R-:W-:-:S04]  /*0470*/  FADD R23, R23, 9.9999997473787516356e-06 ;  /* 0x3727c5ac17177421 */ /* 0x000fc80000000000 */
[----:B------:R-:W0:Y:S01]  /*0480*/  MUFU.SQRT R3, R23 ;  /* 0x0000001700037308 */ /* 0x000e220000002000 */
[----:B----4-:R-:W-:-:S07]  /*0490*/  FADD R21, R21, 9.9999997473787516356e-06 ;  /* 0x3727c5ac15157421 */ /* 0x010fce0000000000 */
[----:B------:R-:W4:Y:S01]  /*04a0*/  MUFU.SQRT R21, R21 ;  /* 0x0000001500157308 */ /* 0x000f220000002000 */
[----:B0-----:R-:W-:-:S04]  /*04b0*/  FSETP.GT.AND P4, PT, R3, 8.50705917302346158658e+37, PT ;  /* 0x7e8000000300780b */ /* 0x001fc80003f84000 */
[----:B-1----:R-:W-:Y:S02]  /*04c0*/  FSEL R4, R2, 1, P4 ;  /* 0x3f80000002047808 */ /* 0x002fe40002000000 */
[----:B------:R-:W-:Y:S02]  /*04d0*/  SEL R26, R26, RZ, P1 ;  /* 0x000000ff1a1a7207 */ /* 0x000fe40000800000 */
[----:B------:R-:W-:Y:S02]  /*04e0*/  SEL R25, R25, RZ, P6 ;  /* 0x000000ff19197207 */ /* 0x000fe40003000000 */
[C---:B------:R-:W-:Y:S01]  /*04f0*/  FSETP.GEU.AND P6, PT, R3.reuse, 1.175494350822287508e-38, PT ;  /* 0x008000000300780b */ /* 0x040fe20003fce000 */
[----:B------:R-:W-:Y:S02]  /*0500*/  FADD R26, R26, 9.9999997473787516356e-06 ;  /* 0x3727c5ac1a1a7421 */ /* 0x000fe40000000000 */
[----:B------:R-:W-:Y:S01]  /*0510*/  @P4 FMUL R3, R3, 0.25 ;  /* 0x3e80000003034820 */ /* 0x000fe20000400000 */
[----:B----4-:R-:W-:-:S03]  /*0520*/  FSETP.GT.AND P4, PT, R21, 8.50705917302346158658e+37, PT ;  /* 0x7e8000001500780b */ /* 0x010fc60003f84000 */
[----:B------:R-:W0:Y:S06]  /*0530*/  MUFU.SQRT R26, R26 ;  /* 0x0000001a001a7308 */ /* 0x000e2c0000002000 */
[----:B------:R-:W-:Y:S01]  /*0540*/  @!P6 FMUL R3, R3, 16777216 ;  /* 0x4b8000000303e820 */ /* 0x000fe20000400000 */
[----:B------:R-:W-:Y:S01]  /*0550*/  @!P6 FMUL R4, R4, 16777216 ;  /* 0x4b8000000404e820 */ /* 0x000fe20000400000 */
[C---:B------:R-:W-:Y:S02]  /*0560*/  FSETP.GEU.AND P6, PT, R21.reuse, 1.175494350822287508e-38, PT ;  /* 0x008000001500780b */ /* 0x040fe40003fce000 */
[----:B------:R-:W-:Y:S01]  /*0570*/  @P4 FMUL R21, R21, 0.25 ;  /* 0x3e80000015154820 */ /* 0x000fe20000400000 */
[----:B------:R-:W-:-:S02]  /*0580*/  SEL R5, R24, RZ, P5 ;  /* 0x000000ff18057207 */ /* 0x000fc40002800000 */
[----:B------:R-:W-:Y:S02]  /*0590*/  FSEL R6, R2, 1, P4 ;  /* 0x3f80000002067808 */ /* 0x000fe40002000000 */
[C---:B0-----:R-:W-:Y:S02]  /*05a0*/  FSETP.GT.AND P5, PT, R26.reuse, 8.50705917302346158658e+37, PT ;  /* 0x7e8000001a00780b */ /* 0x041fe40003fa4000 */
[----:B------:R-:W-:-:S04]  /*05b0*/  FSETP.GEU.AND P4, PT, R26, 1.175494350822287508e-38, PT ;  /* 0x008000001a00780b */ /* 0x000fc80003f8e000 */
[----:B------:R-:W-:Y:S01]  /*05c0*/  @!P6 FMUL R21, R21, 16777216 ;  /* 0x4b8000001515e820 */ /* 0x000fe20000400000 */
[----:B------:R-:W0:Y:S08]  /*05d0*/  MUFU.RCP R3, R3 ;  /* 0x0000000300037308 */ /* 0x000e300000001000 */
[----:B------:R-:W1:Y:S01]  /*05e0*/  MUFU.RCP R21, R21 ;  /* 0x0000001500157308 */ /* 0x000e620000001000 */
[----:B------:R-:W-:-:S04]  /*05f0*/  @P5 FMUL R26, R26, 0.25 ;  /* 0x3e8000001a1a5820 */ /* 0x000fc80000400000 */
[----:B------:R-:W-:Y:S01]  /*0600*/  @!P4 FMUL R26, R26, 16777216 ;  /* 0x4b8000001a1ac820 */ /* 0x000fe20000400000 */
[----:B------:R-:W-:Y:S01]  /*0610*/  @!P6 FMUL R6, R6, 16777216 ;  /* 0x4b8000000606e820 */ /* 0x000fe20000400000 */
[----:B0-----:R-:W-:Y:S01]  /*0620*/  FMUL R4, R3, R4 ;  /* 0x0000000403047220 */ /* 0x001fe20000400000 */
[----:B--2---:R-:W-:-:S03]  /*0630*/  FADD R18, -R18, R5 ;  /* 0x0000000512127221 */ /* 0x004fc60000000100 */
[----:B------:R-:W0:Y:S01]  /*0640*/  MUFU.RCP R26, R26 ;  /* 0x0000001a001a7308 */ /* 0x000e220000001000 */
[----:B------:R-:W-:Y:S01]  /*0650*/  FADD R7, -R22, R25 ;  /* 0x0000001916077221 */ /* 0x000fe20000000100 */
[----:B-1----:R-:W-:Y:S01]  /*0660*/  FMUL R3, R21, R6 ;  /* 0x0000000615037220 */ /* 0x002fe20000400000 */
[----:B------:R-:W-:Y:S02]  /*0670*/  FSEL R5, R2, 1, P5 ;  /* 0x3f80000002057808 */ /* 0x000fe40002800000 */
[----:B------:R-:W-:Y:S01]  /*0680*/  FMUL R4, R4, R7 ;  /* 0x0000000704047220 */ /* 0x000fe20000400000 */
[----:B------:R-:W-:Y:S02]  /*0690*/  FMUL R18, R18, R3 ;  /* 0x0000000312127220 */ /* 0x000fe40000400000 */
[----:B------:R-:W1:Y:S01]  /*06a0*/  LDC.64 R2, c[0x0][0x210] ;  /* 0x00008400ff027b82 */ /* 0x000e620000000a00 */
[----:B------:R-:W-:-:S04]  /*06b0*/  @!P4 FMUL R5, R5, 16777216 ;  /* 0x4b8000000505c820 */ /* 0x000fc80000400000 */
[----:B0-----:R-:W-:Y:S01]  /*06c0*/  FMUL R5, R26, R5 ;  /* 0x000000051a057220 */ /* 0x001fe20000400000 */
[----:B------:R-:W-:Y:S02]  /*06d0*/  SEL R0, R0, RZ, P1 ;  /* 0x000000ff00007207 */ /* 0x000fe40000800000 */
[----:B---3--:R-:W-:-:S05]  /*06e0*/  SEL R7, R28, RZ, P1 ;  /* 0x000000ff1c077207 */ /* 0x008fca0000800000 */
[----:B------:R-:W-:Y:S01]  /*06f0*/  FADD R0, R0, -R7 ;  /* 0x8000000700007221 */ /* 0x000fe20000000000 */
[----:B-----5:R-:W-:-:S03]  /*0700*/  FFMA R4, R14, R4, R17 ;  /* 0x000000040e047223 */ /* 0x020fc60000000011 */
[----:B------:R-:W-:Y:S01]  /*0710*/  FMUL R0, R5, R0 ;  /* 0x0000000005007220 */ /* 0x000fe20000400000 */
[----:B------:R-:W-:Y:S01]  /*0720*/  SEL R15, R15, RZ, P1 ;  /* 0x000000ff0f0f7207 */ /* 0x000fe20000800000 */
[----:B------:R-:W-:Y:S01]  /*0730*/  FFMA R8, R8, R18, R11 ;  /* 0x0000001208087223 */ /* 0x000fe2000000000b */
[----:B------:R-:W-:-:S04]  /*0740*/  SEL R16, R16, RZ, P1 ;  /* 0x000000ff10107207 */ /* 0x000fc80000800000 */
[----:B------:R-:W-:Y:S02]  /*0750*/  @P3 FSEL R4, R8, RZ, P2 ;  /* 0x000000ff08043208 */ /* 0x000fe40001000000 */
[C---:B------:R-:W-:Y:S01]  /*0760*/  ISETP.GE.AND P1, PT, R20.reuse, 0x100, PT ;  /* 0x000001001400780c */ /* 0x040fe20003f26270 */
[----:B------:R-:W-:Y:S01]  /*0770*/  @!P0 FFMA R4, R15, R0, R16 ;  /* 0x000000000f048223 */ /* 0x000fe20000000010 */
[----:B-1----:R-:W-:-:S04]  /*0780*/  IMAD.WIDE R2, R20, 0x4, R2 ;  /* 0x0000000414027825 */ /* 0x002fc800078e0202 */
[----:B------:R-:W-:-:S04]  /*0790*/  FSETP.GEU.AND P0, PT, R4, RZ, PT ;  /* 0x000000ff0400720b */ /* 0x000fc80003f0e000 */
[----:B------:R-:W-:Y:S02]  /*07a0*/  FSEL R7, R4, RZ, P0 ;  /* 0x000000ff04077208 */ /* 0x000fe40000000000 */
[----:B------:R-:W-:Y:S02]  /*07b0*/  IADD3 R4, P0, R20, UR6, RZ ;  /* 0x0000000614047c10 */ /* 0x000fe4000ff1e0ff */
[----:B------:R-:W-:Y:S01]  /*07c0*/  FSETP.GTU.AND P2, PT, R7, RZ, PT ;  /* 0x000000ff0700720b */ /* 0x000fe20003f4c000 */
[----:B------:R0:W-:Y:S01]  /*07d0*/  @!P1 STG.E desc[UR4][R2.64], R7 ;  /* 0x0000000702009986 */ /* 0x0001e2000c101904 */
[----:B------:R-:W-:Y:S02]  /*07e0*/  LEA.HI.X.SX32 R5, R20, UR7, 0x1, P0 ;  /* 0x0000000714057c11 */ /* 0x000fe400080f0eff */
[----:B------:R-:W-:Y:S01]  /*07f0*/  SEL R9, RZ, 0x1, P2 ;  /* 0x00000001ff097807 */ /* 0x000fe20001000000 */
[----:B0-----:R-:W-:Y:S08]  /*0800*/  @P1 EXIT ;  /* 0x000000000000194d */ /* 0x001ff00003800000 */
[----:B------:R-:W-:Y:S01]  /*0810*/  STG.E.U8 desc[UR4][R4.64], R9 ;  /* 0x0000000904007986 */ /* 0x000fe2000c101104 */
[----:B------:R-:W-:Y:S05]  /*0820*/  EXIT ;  /* 0x000000000000794d */ /* 0x000fea0003800000 */
.L_x_0:
[----:B------:R-:W-:-:S00]  /*0830*/  BRA `(.L_x_0) ;  /* 0xfffffffc00fc7947 */ /* 0x000fc0000383ffff */
[----:B------:R-:W-:-:S00]  /*0840*/  NOP ;  /* 0x0000000000007918 */ /* 0x000fc00000000000 */
        /* <DEDUP_REMOVED lines=11> */
.L_x_1:


//--------------------- .nv.global.init           --------------------------
	.section	.nv.global.init,"aw",@progbits
.nv.global.init:
	.type		_$_str,@object
	.size		_$_str,(_$_str_$_2 - _$_str)
_$_str:
        /*0000*/ 	.byte	0x5f, 0x5f, 0x43, 0x55, 0x44, 0x41, 0x5f, 0x46, 0x54, 0x5a, 0x00
	.type		_$_str_$_2,@object
	.size		_$_str_$_2,(.L_1 - _$_str_$_2)
_$_str_$_2:
        /*000b*/ 	.byte	0x5f, 0x5f, 0x43, 0x55, 0x44, 0x41, 0x5f, 0x50, 0x52, 0x45, 0x43, 0x5f, 0x53, 0x51, 0x52, 0x54
        /*001b*/ 	.byte	0x00
.L_1:


//--------------------- .nv.constant0.triton_poi_fused_cat_relu_threshold_backward_1 --------------------------
	.section	.nv.constant0.triton_poi_fused_cat_relu_threshold_backward_1,"a",@progbits
	.sectionflags	@""
	.align	4
.nv.constant0.triton_poi_fused_cat_relu_threshold_backward_1:
	.zero		668
